	.headerflags	@"EF_CUDA_TEXMODE_UNIFIED EF_CUDA_64BIT_ADDRESS EF_CUDA_ACCELERATORS EF_CUDA_SM90 EF_CUDA_VIRTUAL_SM(EF_CUDA_SM90)"
	.elftype	@"ET_EXEC"


//--------------------- .nv.info                  --------------------------
	.section	.nv.info,"",@"SHT_CUDA_INFO"
	.align	4


	//----- nvinfo : EIATTR_REGCOUNT
	.align		4
        /*0000*/ 	.byte	0x04, 0x2f
        /*0002*/ 	.short	(.L_3 - .L_2)
	.align		4
.L_2:
        /*0004*/ 	.word	index@(triton_poi_fused__native_batch_norm_legit_no_training_convolution_elu_23)
        /*0008*/ 	.word	0x00000020


	//----- nvinfo : EIATTR_MIN_STACK_SIZE
	.align		4
.L_3:
        /*000c*/ 	.byte	0x04, 0x12
        /*000e*/ 	.short	(.L_5 - .L_4)
	.align		4
.L_4:
        /*0010*/ 	.word	index@(triton_poi_fused__native_batch_norm_legit_no_training_convolution_elu_23)
        /*0014*/ 	.word	0x00000000


	//----- nvinfo : EIATTR_FRAME_SIZE
	.align		4
.L_5:
        /*0018*/ 	.byte	0x04, 0x11
        /*001a*/ 	.short	(.L_7 - .L_6)
	.align		4
.L_6:
        /*001c*/ 	.word	index@(triton_poi_fused__native_batch_norm_legit_no_training_convolution_elu_23)
        /*0020*/ 	.word	0x00000000


	//----- nvinfo : EIATTR_MIN_STACK_SIZE
	.align		4
.L_7:
        /*0024*/ 	.byte	0x04, 0x12
        /*0026*/ 	.short	(.L_9 - .L_8)
	.align		4
.L_8:
        /*0028*/ 	.word	index@(triton_poi_fused__native_batch_norm_legit_no_training_convolution_elu_23)
        /*002c*/ 	.word	0x00000000
.L_9:


//--------------------- .nv.info.triton_poi_fused__native_batch_norm_legit_no_training_convolution_elu_23 --------------------------
	.section	.nv.info.triton_poi_fused__native_batch_norm_legit_no_training_convolution_elu_23,"",@"SHT_CUDA_INFO"
	.sectionflags	@""
	.align	4


	//----- nvinfo : EIATTR_CUDA_API_VERSION
	.align		4
        /*0000*/ 	.byte	0x04, 0x37
        /*0002*/ 	.short	(.L_11 - .L_10)
.L_10:
        /*0004*/ 	.word	0x0000007c


	//----- nvinfo : EIATTR_KPARAM_INFO
	.align		4
.L_11:
        /*0008*/ 	.byte	0x04, 0x17
        /*000a*/ 	.short	(.L_13 - .L_12)
.L_12:
        /*000c*/ 	.word	0x00000000
        /*0010*/ 	.short	0x0007
        /*0012*/ 	.short	0x0038
        /*0014*/ 	.byte	0x00, 0xf0, 0x11, 0x00


	//----- nvinfo : EIATTR_KPARAM_INFO
	.align		4
.L_13:
        /*0018*/ 	.byte	0x04, 0x17
        /*001a*/ 	.short	(.L_15 - .L_14)
.L_14:
        /*001c*/ 	.word	0x00000000
        /*0020*/ 	.short	0x0006
        /*0022*/ 	.short	0x0030
        /*0024*/ 	.byte	0x00, 0xf4, 0x21, 0x00


	//----- nvinfo : EIATTR_KPARAM_INFO
	.align		4
.L_15:
        /*0028*/ 	.byte	0x04, 0x17
        /*002a*/ 	.short	(.L_17 - .L_16)
.L_16:
        /*002c*/ 	.word	0x00000000
        /*0030*/ 	.short	0x0005
        /*0032*/ 	.short	0x0028
        /*0034*/ 	.byte	0x00, 0xf4, 0x21, 0x00


	//----- nvinfo : EIATTR_KPARAM_INFO
	.align		4
.L_17:
        /*0038*/ 	.byte	0x04, 0x17
        /*003a*/ 	.short	(.L_19 - .L_18)
.L_18:
        /*003c*/ 	.word	0x00000000
        /*0040*/ 	.short	0x0004
        /*0042*/ 	.short	0x0020
        /*0044*/ 	.byte	0x00, 0xf4, 0x21, 0x00


	//----- nvinfo : EIATTR_KPARAM_INFO
	.align		4
.L_19:
        /*0048*/ 	.byte	0x04, 0x17
        /*004a*/ 	.short	(.L_21 - .L_20)
.L_20:
        /*004c*/ 	.word	0x00000000
        /*0050*/ 	.short	0x0003
        /*0052*/ 	.short	0x0018
        /*0054*/ 	.byte	0x00, 0xf4, 0x21, 0x00


	//----- nvinfo : EIATTR_KPARAM_INFO
	.align		4
.L_21:
        /*0058*/ 	.byte	0x04, 0x17
        /*005a*/ 	.short	(.L_23 - .L_22)
.L_22:
        /*005c*/ 	.word	0x00000000
        /*0060*/ 	.short	0x0002
        /*0062*/ 	.short	0x0010
        /*0064*/ 	.byte	0x00, 0xf4, 0x21, 0x00


	//----- nvinfo : EIATTR_KPARAM_INFO
	.align		4
.L_23:
        /*0068*/ 	.byte	0x04, 0x17
        /*006a*/ 	.short	(.L_25 - .L_24)
.L_24:
        /*006c*/ 	.word	0x00000000
        /*0070*/ 	.short	0x0001
        /*0072*/ 	.short	0x0008
        /*0074*/ 	.byte	0x00, 0xf4, 0x21, 0x00


	//----- nvinfo : EIATTR_KPARAM_INFO
	.align		4
.L_25:
        /*0078*/ 	.byte	0x04, 0x17
        /*007a*/ 	.short	(.L_27 - .L_26)
.L_26:
        /*007c*/ 	.word	0x00000000
        /*0080*/ 	.short	0x0000
        /*0082*/ 	.short	0x0000
        /*0084*/ 	.byte	0x00, 0xf4, 0x21, 0x00


	//----- nvinfo : EIATTR_SPARSE_MMA_MASK
	.align		4
.L_27:
        /*0088*/ 	.byte	0x03, 0x50
        /*008a*/ 	.short	0x0000


	//----- nvinfo : EIATTR_MAXREG_COUNT
	.align		4
        /*008c*/ 	.byte	0x03, 0x1b
        /*008e*/ 	.short	0x00ff


	//----- nvinfo : EIATTR_EXIT_INSTR_OFFSETS
	.align		4
        /*0090*/ 	.byte	0x04, 0x1c
        /*0092*/ 	.short	(.L_29 - .L_28)


	//   ....[0]....
.L_28:
        /*0094*/ 	.word	0x00001560


	//----- nvinfo : EIATTR_REQNTID
	.align		4
.L_29:
        /*0098*/ 	.byte	0x04, 0x10
        /*009a*/ 	.short	(.L_31 - .L_30)
.L_30:
        /*009c*/ 	.word	0x00000080
        /*00a0*/ 	.word	0x00000001
        /*00a4*/ 	.word	0x00000001


	//----- nvinfo : EIATTR_CBANK_PARAM_SIZE
	.align		4
.L_31:
        /*00a8*/ 	.byte	0x03, 0x19
        /*00aa*/ 	.short	0x003c


	//----- nvinfo : EIATTR_PARAM_CBANK
	.align		4
        /*00ac*/ 	.byte	0x04, 0x0a
        /*00ae*/ 	.short	(.L_33 - .L_32)
	.align		4
.L_32:
        /*00b0*/ 	.word	index@(.nv.constant0.triton_poi_fused__native_batch_norm_legit_no_training_convolution_elu_23)
        /*00b4*/ 	.short	0x0210
        /*00b6*/ 	.short	0x003c


	//----- nvinfo : EIATTR_SW_WAR
	.align		4
.L_33:
        /*00b8*/ 	.byte	0x04, 0x36
        /*00ba*/ 	.short	(.L_35 - .L_34)
.L_34:
        /*00bc*/ 	.word	0x00000008
.L_35:


//--------------------- .nv.callgraph             --------------------------
	.section	.nv.callgraph,"",@"SHT_CUDA_CALLGRAPH"
	.align	4
	.sectionentsize	8
	.align		4
        /*0000*/ 	.word	0x00000000
	.align		4
        /*0004*/ 	.word	0xffffffff
	.align		4
        /*0008*/ 	.word	0x00000000
	.align		4
        /*000c*/ 	.word	0xfffffffe
	.align		4
        /*0010*/ 	.word	0x00000000
	.align		4
        /*0014*/ 	.word	0xfffffffd
	.align		4
        /*0018*/ 	.word	0x00000000
	.align		4
        /*001c*/ 	.word	0xfffffffc


//--------------------- .nv.constant4             --------------------------
	.section	.nv.constant4,"a",@progbits
	.align	8
	.align		8
.nv.constant4:
        /*0000*/ 	.dword	_$_str
	.align		8
        /*0008*/ 	.dword	_$_str_$_2


//--------------------- .text.triton_poi_fused__native_batch_norm_legit_no_training_convolution_elu_23 --------------------------
	.section	.text.triton_poi_fused__native_batch_norm_legit_no_training_convolution_elu_23,"ax",@progbits
	.align	128
        .global         triton_poi_fused__native_batch_norm_legit_no_training_convolution_elu_23
        .type           triton_poi_fused__native_batch_norm_legit_no_training_convolution_elu_23,@function
        .size           triton_poi_fused__native_batch_norm_legit_no_training_convolution_elu_23,(.L_x_1 - triton_poi_fused__native_batch_norm_legit_no_training_convolution_elu_23)
        .other          triton_poi_fused__native_batch_norm_legit_no_training_convolution_elu_23,@"STO_CUDA_ENTRY STV_DEFAULT"
triton_poi_fused__native_batch_norm_legit_no_training_convolution_elu_23:
.text.triton_poi_fused__native_batch_norm_legit_no_training_convolution_elu_23:
[----:B------:R-:W-:Y:S01]  /*0000*/  LDC R1, c[0x0][0x28] ;  /* 0x00000a00ff017b82 */ /* 0x000fe20000000800 */
[----:B------:R-:W1:Y:S01]  /*0010*/  S2R R0, SR_TID.X ;  /* 0x0000000000007919 */ /* 0x000e620000002100 */
[----:B------:R-:W-:-:S06]  /*0020*/  ULDC.64 UR4, c[0x0][0x208] ;  /* 0x0000820000047ab9 */ /* 0x000fcc0000000a00 */
[----:B------:R-:W2:Y:S01]  /*0030*/  LDC.64 R22, c[0x0][0x220] ;  /* 0x00008800ff167b82 */ /* 0x000ea20000000a00 */
[----:B------:R-:W3:Y:S07]  /*0040*/  S2R R5, SR_CTAID.X ;  /* 0x0000000000057919 */ /* 0x000eee0000002500 */
[----:B------:R-:W4:Y:S08]  /*0050*/  LDC.64 R16, c[0x0][0x210] ;  /* 0x00008400ff107b82 */ /* 0x000f300000000a00 */
[----:B------:R-:W5:Y:S08]  /*0060*/  LDC.64 R20, c[0x0][0x228] ;  /* 0x00008a00ff147b82 */ /* 0x000f700000000a00 */
[----:B------:R-:W2:Y:S01]  /*0070*/  LDC.64 R14, c[0x0][0x238] ;  /* 0x00008e00ff0e7b82 */ /* 0x000ea20000000a00 */
[----:B-1----:R-:W-:-:S07]  /*0080*/  SHF.L.U32 R0, R0, 0x2, RZ ;  /* 0x0000000200007819 */ /* 0x002fce00000006ff */
[----:B------:R-:W1:Y:S01]  /*0090*/  LDC.64 R12, c[0x0][0x240] ;  /* 0x00009000ff0c7b82 */ /* 0x000e620000000a00 */
[----:B---3--:R-:W-:Y:S02]  /*00a0*/  SHF.R.S32.HI R3, RZ, 0x15, R5 ;  /* 0x00000015ff037819 */ /* 0x008fe40000011405 */
[----:B------:R-:W-:Y:S02]  /*00b0*/  LOP3.LUT R0, R0, 0x1fc, RZ, 0xc0, !PT ;  /* 0x000001fc00007812 */ /* 0x000fe400078ec0ff */
[----:B------:R-:W-:Y:S02]  /*00c0*/  SGXT R3, R3, 0x1 ;  /* 0x000000010303781a */ /* 0x000fe40000000200 */
[----:B------:R-:W-:-:S04]  /*00d0*/  LEA R2, R5, R0, 0xa ;  /* 0x0000000005027211 */ /* 0x000fc800078e50ff */
[----:B------:R-:W-:-:S04]  /*00e0*/  LEA.HI R3, R3, R2, RZ, 0x12 ;  /* 0x0000000203037211 */ /* 0x000fc800078f90ff */
[----:B------:R-:W-:Y:S02]  /*00f0*/  SHF.R.S32.HI R0, RZ, 0x12, R3 ;  /* 0x00000012ff007819 */ /* 0x000fe40000011403 */
[----:B------:R-:W-:Y:S02]  /*0100*/  IADD3 R3, R3, 0x200, RZ ;  /* 0x0000020003037810 */ /* 0x000fe40007ffe0ff */
[----:B------:R-:W-:-:S04]  /*0110*/  LOP3.LUT R5, R0, 0xffff, RZ, 0xc0, !PT ;  /* 0x0000ffff00057812 */ /* 0x000fc800078ec0ff */
[----:B------:R-:W-:-:S04]  /*0120*/  LEA.HI R4, R5, R0, RZ, 0x12 ;  /* 0x0000000005047211 */ /* 0x000fc800078f90ff */
[----:B------:R-:W-:Y:S02]  /*0130*/  LOP3.LUT R6, R4, 0xfffc, RZ, 0xc0, !PT ;  /* 0x0000fffc04067812 */ /* 0x000fe400078ec0ff */
[----:B------:R-:W3:Y:S02]  /*0140*/  LDC.64 R4, c[0x0][0x230] ;  /* 0x00008c00ff047b82 */ /* 0x000ee40000000a00 */
[----:B------:R-:W-:-:S04]  /*0150*/  IADD3 R6, RZ, -R6, RZ ;  /* 0x80000006ff067210 */ /* 0x000fc80007ffe0ff */
[----:B------:R-:W-:-:S04]  /*0160*/  PRMT R7, R6, 0x7710, RZ ;  /* 0x0000771006077816 */ /* 0x000fc800000000ff */
[----:B------:R-:W-:-:S04]  /*0170*/  IADD3 R0, R0, R7, RZ ;  /* 0x0000000700007210 */ /* 0x000fc80007ffe0ff */
[----:B------:R-:W-:Y:S02]  /*0180*/  PRMT R27, R0, 0x9910, RZ ;  /* 0x00009910001b7816 */ /* 0x000fe400000000ff */
[----:B------:R-:W-:-:S03]  /*0190*/  SHF.R.S32.HI R0, RZ, 0x12, R3 ;  /* 0x00000012ff007819 */ /* 0x000fc60000011403 */
[----:B---3--:R-:W-:Y:S01]  /*01a0*/  IMAD.WIDE R6, R27, 0x4, R4 ;  /* 0x000000041b067825 */ /* 0x008fe200078e0204 */
[----:B------:R-:W-:-:S04]  /*01b0*/  LOP3.LUT R9, R0, 0xffff, RZ, 0xc0, !PT ;  /* 0x0000ffff00097812 */ /* 0x000fc800078ec0ff */
[----:B------:R-:W3:Y:S01]  /*01c0*/  LDG.E.EL R3, desc[UR4][R6.64] ;  /* 0x0000000406037981 */ /* 0x000ee2000c2e1900 */
[----:B------:R-:W-:-:S04]  /*01d0*/  LEA.HI R8, R9, R0, RZ, 0x12 ;  /* 0x0000000009087211 */ /* 0x000fc800078f90ff */
[----:B------:R-:W-:-:S04]  /*01e0*/  LOP3.LUT R8, R8, 0xfffc, RZ, 0xc0, !PT ;  /* 0x0000fffc08087812 */ /* 0x000fc800078ec0ff */
[----:B------:R-:W-:-:S04]  /*01f0*/  IADD3 R8, RZ, -R8, RZ ;  /* 0x80000008ff087210 */ /* 0x000fc80007ffe0ff */
[----:B------:R-:W-:-:S04]  /*0200*/  PRMT R9, R8, 0x7710, RZ ;  /* 0x0000771008097816 */ /* 0x000fc800000000ff */
[----:B------:R-:W-:-:S04]  /*0210*/  IADD3 R0, R0, R9, RZ ;  /* 0x0000000900007210 */ /* 0x000fc80007ffe0ff */
[----:B------:R-:W-:-:S05]  /*0220*/  PRMT R25, R0, 0x9910, RZ ;  /* 0x0000991000197816 */ /* 0x000fca00000000ff */
[----:B------:R-:W-:-:S06]  /*0230*/  IMAD.WIDE R10, R25, 0x4, R4 ;  /* 0x00000004190a7825 */ /* 0x000fcc00078e0204 */
[----:B------:R-:W3:Y:S01]  /*0240*/  LDG.E.EL R11, desc[UR4][R10.64] ;  /* 0x000000040a0b7981 */ /* 0x000ee2000c2e1900 */
[----:B--2---:R-:W-:-:S04]  /*0250*/  IMAD.WIDE R28, R27, 0x4, R22 ;  /* 0x000000041b1c7825 */ /* 0x004fc800078e0216 */
[----:B----4-:R-:W-:-:S04]  /*0260*/  IMAD.WIDE R16, R2, 0x4, R16 ;  /* 0x0000000402107825 */ /* 0x010fc800078e0210 */
[C---:B-----5:R-:W-:Y:S01]  /*0270*/  IMAD.WIDE R8, R27.reuse, 0x4, R20 ;  /* 0x000000041b087825 */ /* 0x060fe200078e0214 */
[----:B0-----:R0:W2:Y:S04]  /*0280*/  LDG.E.EL R10, desc[UR4][R28.64] ;  /* 0x000000041c0a7981 */ /* 0x0010a8000c2e1900 */
[----:B------:R-:W2:Y:S01]  /*0290*/  LDG.E.128 R4, desc[UR4][R16.64] ;  /* 0x0000000410047981 */ /* 0x000ea2000c1e1d00 */
[----:B------:R-:W-:-:S03]  /*02a0*/  IMAD.WIDE R18, R27, 0x4, R14 ;  /* 0x000000041b127825 */ /* 0x000fc600078e020e */
[----:B------:R-:W4:Y:S01]  /*02b0*/  LDG.E.EL R8, desc[UR4][R8.64] ;  /* 0x0000000408087981 */ /* 0x000f22000c2e1900 */
[----:B-1----:R-:W-:-:S05]  /*02c0*/  IMAD.WIDE R26, R27, 0x4, R12 ;  /* 0x000000041b1a7825 */ /* 0x002fca00078e020c */
[----:B------:R-:W5:Y:S04]  /*02d0*/  LDG.E.EL R0, desc[UR4][R26.64] ;  /* 0x000000041a007981 */ /* 0x000f68000c2e1900 */
[----:B------:R1:W5:Y:S01]  /*02e0*/  LDG.E.EL R9, desc[UR4][R18.64] ;  /* 0x0000000412097981 */ /* 0x000362000c2e1900 */
[----:B------:R-:W-:-:S06]  /*02f0*/  IMAD.WIDE R22, R25, 0x4, R22 ;  /* 0x0000000419167825 */ /* 0x000fcc00078e0216 */
[----:B------:R0:W5:Y:S01]  /*0300*/  LDG.E.EL R23, desc[UR4][R22.64] ;  /* 0x0000000416177981 */ /* 0x000162000c2e1900 */
[----:B------:R-:W-:-:S06]  /*0310*/  IMAD.WIDE R20, R25, 0x4, R20 ;  /* 0x0000000419147825 */ /* 0x000fcc00078e0214 */
[----:B------:R0:W5:Y:S01]  /*0320*/  LDG.E.EL R20, desc[UR4][R20.64] ;  /* 0x0000000414147981 */ /* 0x000162000c2e1900 */
[----:B------:R-:W-:-:S04]  /*0330*/  IMAD.WIDE R12, R25, 0x4, R12 ;  /* 0x00000004190c7825 */ /* 0x000fc800078e020c */
[----:B---3--:R-:W-:-:S04]  /*0340*/  FADD R3, R3, 9.9999997473787516356e-06 ;  /* 0x3727c5ac03037421 */ /* 0x008fc80000000000 */
[----:B------:R-:W3:Y:S02]  /*0350*/  MUFU.SQRT R24, R3 ;  /* 0x0000000300187308 */ /* 0x000ee40000002000 */
[C---:B---3--:R-:W-:Y:S02]  /*0360*/  FSETP.GT.AND P0, PT, R24.reuse, 8.50705917302346158658e+37, PT ;  /* 0x7e8000001800780b */ /* 0x048fe40003f04000 */
[----:B------:R-:W-:-:S11]  /*0370*/  FSETP.GEU.AND P1, PT, R24, 1.175494350822287508e-38, PT ;  /* 0x008000001800780b */ /* 0x000fd60003f2e000 */
[----:B------:R-:W-:Y:S01]  /*0380*/  @P0 FMUL R24, R24, 0.25 ;  /* 0x3e80000018180820 */ /* 0x000fe20000400000 */
[----:B0-----:R-:W-:Y:S01]  /*0390*/  FADD R28, R11, 9.9999997473787516356e-06 ;  /* 0x3727c5ac0b1c7421 */ /* 0x001fe20000000000 */
[----:B------:R-:W-:Y:S02]  /*03a0*/  HFMA2.MMA R11, -RZ, RZ, 1.625, 0 ;  /* 0x3e800000ff0b7435 */ /* 0x000fe400000001ff */
[----:B------:R-:W-:-:S06]  /*03b0*/  @!P1 FMUL R24, R24, 16777216 ;  /* 0x4b80000018189820 */ /* 0x000fcc0000400000 */
[----:B------:R-:W0:Y:S02]  /*03c0*/  MUFU.RCP R24, R24 ;  /* 0x0000001800187308 */ /* 0x000e240000001000 */
[----:B-1----:R-:W-:Y:S01]  /*03d0*/  FSEL R19, R11, 1, P0 ;  /* 0x3f8000000b137808 */ /* 0x002fe20000000000 */
[----:B--2---:R-:W-:-:S04]  /*03e0*/  FADD R4, R4, R10 ;  /* 0x0000000a04047221 */ /* 0x004fc80000000000 */
[----:B------:R-:W-:-:S04]  /*03f0*/  @!P1 FMUL R19, R19, 16777216 ;  /* 0x4b80000013139820 */ /* 0x000fc80000400000 */
[----:B0-----:R-:W-:Y:S01]  /*0400*/  FMUL R19, R24, R19 ;  /* 0x0000001318137220 */ /* 0x001fe20000400000 */
[----:B----4-:R-:W-:-:S04]  /*0410*/  FADD R24, -R8, R4 ;  /* 0x0000000408187221 */ /* 0x010fc80000000100 */
[----:B------:R-:W-:Y:S01]  /*0420*/  FMUL R3, R24, R19 ;  /* 0x0000001318037220 */ /* 0x000fe20000400000 */
[----:B------:R0:W1:Y:S03]  /*0430*/  MUFU.SQRT R18, R28 ;  /* 0x0000001c00127308 */ /* 0x0000660000002000 */
[----:B-----5:R-:W-:Y:S01]  /*0440*/  FFMA R3, R9, R3, R0 ;  /* 0x0000000309037223 */ /* 0x020fe20000000000 */
[--C-:B------:R-:W-:Y:S01]  /*0450*/  FADD R5, R5, R10.reuse ;  /* 0x0000000a05057221 */ /* 0x100fe20000000000 */
[--C-:B------:R-:W-:Y:S01]  /*0460*/  FADD R6, R6, R10.reuse ;  /* 0x0000000a06067221 */ /* 0x100fe20000000000 */
[----:B------:R-:W-:Y:S01]  /*0470*/  FADD R7, R7, R10 ;  /* 0x0000000a07077221 */ /* 0x000fe20000000000 */
[----:B0-----:R-:W-:Y:S02]  /*0480*/  FMUL R28, R3, 1.4426950216293334961 ;  /* 0x3fb8aa3b031c7820 */ /* 0x001fe40000400000 */
[C---:B------:R-:W-:Y:S01]  /*0490*/  FADD R10, -R8.reuse, R6 ;  /* 0x00000006080a7221 */ /* 0x040fe20000000100 */
[C---:B------:R-:W-:Y:S01]  /*04a0*/  FADD R24, -R8.reuse, R5 ;  /* 0x0000000508187221 */ /* 0x040fe20000000100 */
[----:B------:R-:W-:-:S02]  /*04b0*/  FADD R8, -R8, R7 ;  /* 0x0000000708087221 */ /* 0x000fc40000000100 */
[----:B------:R-:W0:Y:S02]  /*04c0*/  FRND R28, R28 ;  /* 0x0000001c001c7307 */ /* 0x000e240000201000 */
[-C--:B------:R-:W-:Y:S01]  /*04d0*/  FMUL R29, R8, R19.reuse ;  /* 0x00000013081d7220 */ /* 0x080fe20000400000 */
[C---:B-1----:R-:W-:Y:S01]  /*04e0*/  FSETP.GT.AND P0, PT, R18.reuse, 8.50705917302346158658e+37, PT ;  /* 0x7e8000001200780b */ /* 0x042fe20003f04000 */
[----:B------:R-:W-:Y:S01]  /*04f0*/  FADD.FTZ R8, |R3|, -RZ ;  /* 0x800000ff03087221 */ /* 0x000fe20000010200 */
[----:B------:R-:W-:Y:S01]  /*0500*/  FSETP.GEU.AND P1, PT, R18, 1.175494350822287508e-38, PT ;  /* 0x008000001200780b */ /* 0x000fe20003f2e000 */
[----:B------:R-:W-:-:S03]  /*0510*/  FMUL R10, R10, R19 ;  /* 0x000000130a0a7220 */ /* 0x000fc60000400000 */
[----:B------:R-:W-:Y:S01]  /*0520*/  FSETP.GEU.AND P2, PT, R8, 0.40999999642372131348, PT ;  /* 0x3ed1eb850800780b */ /* 0x000fe20003f4e000 */
[----:B------:R-:W-:Y:S01]  /*0530*/  FMUL R27, R24, R19 ;  /* 0x00000013181b7220 */ /* 0x000fe20000400000 */
[----:B------:R-:W-:Y:S01]  /*0540*/  FSEL R8, R11, 1, P0 ;  /* 0x3f8000000b087808 */ /* 0x000fe20000000000 */
[C-C-:B------:R-:W-:Y:S01]  /*0550*/  FFMA R10, R9.reuse, R10, R0.reuse ;  /* 0x0000000a090a7223 */ /* 0x140fe20000000000 */
[C-C-:B------:R-:W-:Y:S01]  /*0560*/  FFMA R11, R9.reuse, R29, R0.reuse ;  /* 0x0000001d090b7223 */ /* 0x140fe20000000000 */
[----:B0-----:R-:W-:Y:S02]  /*0570*/  FSEL R28, R28, RZ, P2 ;  /* 0x000000ff1c1c7208 */ /* 0x001fe40001000000 */
[----:B------:R-:W-:Y:S01]  /*0580*/  @P0 FMUL R18, R18, 0.25 ;  /* 0x3e80000012120820 */ /* 0x000fe20000400000 */
[----:B------:R-:W-:Y:S02]  /*0590*/  FFMA R9, R9, R27, R0 ;  /* 0x0000001b09097223 */ /* 0x000fe40000000000 */
[----:B------:R-:W-:Y:S01]  /*05a0*/  FFMA.FTZ R27, -R28, 0.693145751953125, R3 ;  /* 0x3f3172001c1b7823 */ /* 0x000fe20000010103 */
[----:B------:R-:W-:Y:S01]  /*05b0*/  @!P1 FMUL R18, R18, 16777216 ;  /* 0x4b80000012129820 */ /* 0x000fe20000400000 */
[----:B------:R-:W-:-:S02]  /*05c0*/  MOV R0, 0x3ab5ebe6 ;  /* 0x3ab5ebe600007802 */ /* 0x000fc40000000f00 */
[----:B------:R-:W-:Y:S01]  /*05d0*/  FFMA.FTZ R27, -R28, 1.428606765330187045e-06, R27 ;  /* 0x35bfbe8e1c1b7823 */ /* 0x000fe2000001011b */
[----:B------:R0:W1:Y:S03]  /*05e0*/  MUFU.RCP R19, R18 ;  /* 0x0000001200137308 */ /* 0x0000660000001000 */
[----:B0-----:R-:W-:-:S04]  /*05f0*/  FFMA.FTZ R18, R27, R0, 0.0083824126049876213074 ;  /* 0x3c0956631b127423 */ /* 0x001fc80000010000 */
[----:B------:R-:W-:-:S04]  /*0600*/  FFMA.FTZ R24, R27, R18, 0.041667830199003219604 ;  /* 0x3d2aabe31b187423 */ /* 0x000fc80000010012 */
[----:B------:R-:W-:-:S04]  /*0610*/  FFMA.FTZ R24, R27, R24, 0.16666397452354431152 ;  /* 0x3e2aa9f61b187423 */ /* 0x000fc80000010018 */
[----:B------:R-:W-:Y:S01]  /*0620*/  FFMA.FTZ R24, R27, R24, 0.49999994039535522461 ;  /* 0x3efffffe1b187423 */ /* 0x000fe20000010018 */
[----:B------:R-:W-:-:S03]  /*0630*/  @!P1 FMUL R8, R8, 16777216 ;  /* 0x4b80000008089820 */ /* 0x000fc60000400000 */
[----:B------:R-:W-:Y:S01]  /*0640*/  FMUL R24, R27, R24 ;  /* 0x000000181b187220 */ /* 0x000fe20000400000 */
[C---:B------:R-:W-:Y:S01]  /*0650*/  FSETP.NEU.AND P2, PT, R28.reuse, 128, PT ;  /* 0x430000001c00780b */ /* 0x040fe20003f4d000 */
[----:B-1----:R-:W-:Y:S02]  /*0660*/  FMUL R19, R19, R8 ;  /* 0x0000000813137220 */ /* 0x002fe40000400000 */
[----:B------:R-:W-:Y:S01]  /*0670*/  FFMA.FTZ R27, R27, R24, R27 ;  /* 0x000000181b1b7223 */ /* 0x000fe2000001001b */
[----:B------:R-:W-:Y:S01]  /*0680*/  FMUL R24, R9, 1.4426950216293334961 ;  /* 0x3fb8aa3b09187820 */ /* 0x000fe20000400000 */
[----:B------:R-:W-:-:S04]  /*0690*/  FSEL R8, R28, 127, P2 ;  /* 0x42fe00001c087808 */ /* 0x000fc80001000000 */
[----:B------:R-:W0:Y:S01]  /*06a0*/  MUFU.EX2 R18, R8 ;  /* 0x0000000800127308 */ /* 0x000e220000000800 */
[----:B------:R-:W-:-:S07]  /*06b0*/  FADD.FTZ R26, |R9|, -RZ ;  /* 0x800000ff091a7221 */ /* 0x000fce0000010200 */
[----:B------:R-:W1:Y:S01]  /*06c0*/  FRND R24, R24 ;  /* 0x0000001800187307 */ /* 0x000e620000201000 */
[----:B------:R-:W-:Y:S01]  /*06d0*/  FSETP.GEU.AND P0, PT, R26, 0.40999999642372131348, PT ;  /* 0x3ed1eb851a00780b */ /* 0x000fe20003f0e000 */
[----:B0-----:R-:W-:-:S04]  /*06e0*/  FADD R29, R18, -1 ;  /* 0xbf800000121d7421 */ /* 0x001fc80000000000 */
[----:B------:R-:W-:Y:S01]  /*06f0*/  FFMA.FTZ R18, R18, R27, R29 ;  /* 0x0000001b12127223 */ /* 0x000fe2000001001d */
[----:B-1----:R-:W-:-:S05]  /*0700*/  FSEL R8, R24, RZ, P0 ;  /* 0x000000ff18087208 */ /* 0x002fca0000000000 */
[----:B------:R-:W-:-:S04]  /*0710*/  FFMA.FTZ R27, -R8, 0.693145751953125, R9 ;  /* 0x3f317200081b7823 */ /* 0x000fc80000010109 */
[----:B------:R-:W-:-:S04]  /*0720*/  FFMA.FTZ R27, -R8, 1.428606765330187045e-06, R27 ;  /* 0x35bfbe8e081b7823 */ /* 0x000fc8000001011b */
[----:B------:R-:W-:Y:S01]  /*0730*/  FFMA.FTZ R24, R27, R0, 0.0083824126049876213074 ;  /* 0x3c0956631b187423 */ /* 0x000fe20000010000 */
[----:B------:R-:W-:-:S03]  /*0740*/  FSETP.NEU.AND P6, PT, R8, 128, PT ;  /* 0x430000000800780b */ /* 0x000fc60003fcd000 */
[----:B------:R-:W-:Y:S01]  /*0750*/  FFMA.FTZ R29, R27, R24, 0.041667830199003219604 ;  /* 0x3d2aabe31b1d7423 */ /* 0x000fe20000010018 */
[----:B------:R-:W-:-:S03]  /*0760*/  FSEL R26, R8, 127, P6 ;  /* 0x42fe0000081a7808 */ /* 0x000fc60003000000 */
[C---:B------:R-:W-:Y:S01]  /*0770*/  FFMA.FTZ R29, R27.reuse, R29, 0.16666397452354431152 ;  /* 0x3e2aa9f61b1d7423 */ /* 0x040fe2000001001d */
[----:B------:R-:W0:Y:S03]  /*0780*/  MUFU.EX2 R24, R26 ;  /* 0x0000001a00187308 */ /* 0x000e260000000800 */
[----:B------:R-:W-:-:S04]  /*0790*/  FFMA.FTZ R22, R27, R29, 0.49999994039535522461 ;  /* 0x3efffffe1b167423 */ /* 0x000fc8000001001d */
[----:B------:R-:W-:-:S04]  /*07a0*/  FMUL R22, R27, R22 ;  /* 0x000000161b167220 */ /* 0x000fc80000400000 */
[----:B------:R-:W-:Y:S01]  /*07b0*/  FFMA.FTZ R27, R27, R22, R27 ;  /* 0x000000161b1b7223 */ /* 0x000fe2000001001b */
[----:B------:R-:W-:Y:S01]  /*07c0*/  FMUL R22, R10, 1.4426950216293334961 ;  /* 0x3fb8aa3b0a167820 */ /* 0x000fe20000400000 */
[----:B0-----:R-:W-:-:S05]  /*07d0*/  FADD R21, R24, -1 ;  /* 0xbf80000018157421 */ /* 0x001fca0000000000 */
[----:B------:R-:W0:Y:S01]  /*07e0*/  FRND R22, R22 ;  /* 0x0000001600167307 */ /* 0x000e220000201000 */
[----:B------:R-:W-:Y:S01]  /*07f0*/  FFMA.FTZ R24, R24, R27, R21 ;  /* 0x0000001b18187223 */ /* 0x000fe20000010015 */
[----:B------:R-:W-:Y:S01]  /*0800*/  FADD.FTZ R21, |R10|, -RZ ;  /* 0x800000ff0a157221 */ /* 0x000fe20000010200 */
[----:B------:R-:W-:-:S04]  /*0810*/  IMAD.WIDE R26, R25, 0x4, R14 ;  /* 0x00000004191a7825 */ /* 0x000fc800078e020e */
[----:B------:R-:W-:Y:S02]  /*0820*/  FSETP.GEU.AND P0, PT, R21, 0.40999999642372131348, PT ;  /* 0x3ed1eb851500780b */ /* 0x000fe40003f0e000 */
[----:B------:R1:W2:Y:S02]  /*0830*/  LDG.E.EL R21, desc[UR4][R26.64] ;  /* 0x000000041a157981 */ /* 0x0002a4000c2e1900 */
[----:B0-----:R-:W-:-:S05]  /*0840*/  FSEL R15, R22, RZ, P0 ;  /* 0x000000ff160f7208 */ /* 0x001fca0000000000 */
[----:B------:R-:W-:-:S04]  /*0850*/  FFMA.FTZ R14, -R15, 0.693145751953125, R10 ;  /* 0x3f3172000f0e7823 */ /* 0x000fc8000001010a */
[----:B------:R-:W-:-:S04]  /*0860*/  FFMA.FTZ R25, -R15, 1.428606765330187045e-06, R14 ;  /* 0x35bfbe8e0f197823 */ /* 0x000fc8000001010e */
[----:B------:R-:W-:Y:S01]  /*0870*/  FFMA.FTZ R29, R25, R0, 0.0083824126049876213074 ;  /* 0x3c095663191d7423 */ /* 0x000fe20000010000 */
[----:B------:R-:W-:-:S03]  /*0880*/  FSETP.NEU.AND P0, PT, R15, 128, PT ;  /* 0x430000000f00780b */ /* 0x000fc60003f0d000 */
[----:B------:R-:W-:Y:S01]  /*0890*/  FFMA.FTZ R22, R25, R29, 0.041667830199003219604 ;  /* 0x3d2aabe319167423 */ /* 0x000fe2000001001d */
[----:B------:R-:W-:-:S03]  /*08a0*/  FSEL R14, R15, 127, P0 ;  /* 0x42fe00000f0e7808 */ /* 0x000fc60000000000 */
[----:B------:R-:W-:Y:S01]  /*08b0*/  FFMA.FTZ R22, R25, R22, 0.16666397452354431152 ;  /* 0x3e2aa9f619167423 */ /* 0x000fe20000010016 */
[----:B------:R-:W-:-:S03]  /*08c0*/  FMUL R29, R11, 1.4426950216293334961 ;  /* 0x3fb8aa3b0b1d7820 */ /* 0x000fc60000400000 */
[C---:B------:R-:W-:Y:S01]  /*08d0*/  FFMA.FTZ R22, R25.reuse, R22, 0.49999994039535522461 ;  /* 0x3efffffe19167423 */ /* 0x040fe20000010016 */
[----:B------:R-:W0:Y:S03]  /*08e0*/  MUFU.EX2 R14, R14 ;  /* 0x0000000e000e7308 */ /* 0x000e260000000800 */
[----:B------:R-:W-:-:S05]  /*08f0*/  FMUL R22, R25, R22 ;  /* 0x0000001619167220 */ /* 0x000fca0000400000 */
[----:B-1----:R-:W1:Y:S01]  /*0900*/  FRND R26, R29 ;  /* 0x0000001d001a7307 */ /* 0x002e620000201000 */
[----:B------:R-:W-:Y:S01]  /*0910*/  FFMA.FTZ R25, R25, R22, R25 ;  /* 0x0000001619197223 */ /* 0x000fe20000010019 */
[----:B------:R-:W-:-:S05]  /*0920*/  FADD.FTZ R22, |R11|, -RZ ;  /* 0x800000ff0b167221 */ /* 0x000fca0000010200 */
[----:B------:R-:W-:Y:S01]  /*0930*/  FSETP.GEU.AND P1, PT, R22, 0.40999999642372131348, PT ;  /* 0x3ed1eb851600780b */ /* 0x000fe20003f2e000 */
[----:B0-----:R-:W-:Y:S01]  /*0940*/  FADD R27, R14, -1 ;  /* 0xbf8000000e1b7421 */ /* 0x001fe20000000000 */
[----:B------:R-:W-:Y:S01]  /*0950*/  FSEL R28, R28, 127, P2 ;  /* 0x42fe00001c1c7808 */ /* 0x000fe20001000000 */
[----:B------:R0:W2:Y:S01]  /*0960*/  LDG.E.EL R22, desc[UR4][R12.64] ;  /* 0x000000040c167981 */ /* 0x0000a2000c2e1900 */
[----:B-1----:R-:W-:Y:S01]  /*0970*/  FSEL R26, R26, RZ, P1 ;  /* 0x000000ff1a1a7208 */ /* 0x002fe20000800000 */
[----:B------:R-:W-:-:S04]  /*0980*/  FFMA.FTZ R25, R14, R25, R27 ;  /* 0x000000190e197223 */ /* 0x000fc8000001001b */
[----:B------:R-:W-:-:S04]  /*0990*/  FFMA.FTZ R27, -R26, 0.693145751953125, R11 ;  /* 0x3f3172001a1b7823 */ /* 0x000fc8000001010b */
[C---:B------:R-:W-:Y:S01]  /*09a0*/  FFMA.FTZ R27, -R26.reuse, 1.428606765330187045e-06, R27 ;  /* 0x35bfbe8e1a1b7823 */ /* 0x040fe2000001011b */
[----:B------:R-:W-:-:S03]  /*09b0*/  FSETP.NEU.AND P1, PT, R26, 128, PT ;  /* 0x430000001a00780b */ /* 0x000fc60003f2d000 */
[C---:B------:R-:W-:Y:S01]  /*09c0*/  FFMA.FTZ R14, R27.reuse, R0, 0.0083824126049876213074 ;  /* 0x3c0956631b0e7423 */ /* 0x040fe20000010000 */
[C---:B------:R-:W-:Y:S02]  /*09d0*/  FSETP.GEU.AND P4, PT, R28.reuse, -25, PT ;  /* 0xc1c800001c00780b */ /* 0x040fe40003f8e000 */
[----:B------:R-:W-:Y:S01]  /*09e0*/  FSETP.GT.AND P3, PT, R28, 128, PT ;  /* 0x430000001c00780b */ /* 0x000fe20003f64000 */
[----:B------:R-:W-:Y:S01]  /*09f0*/  FFMA.FTZ R28, R27, R14, 0.041667830199003219604 ;  /* 0x3d2aabe31b1c7423 */ /* 0x000fe2000001000e */
[----:B------:R-:W-:-:S04]  /*0a00*/  FSEL R14, R26, 127, P1 ;  /* 0x42fe00001a0e7808 */ /* 0x000fc80000800000 */
[----:B0-----:R-:W0:Y:S01]  /*0a10*/  MUFU.EX2 R12, R14 ;  /* 0x0000000e000c7308 */ /* 0x001e220000000800 */
[----:B------:R-:W-:Y:S01]  /*0a20*/  FFMA.FTZ R28, R27, R28, 0.16666397452354431152 ;  /* 0x3e2aa9f61b1c7423 */ /* 0x000fe2000001001c */
[----:B------:R-:W-:Y:S01]  /*0a30*/  FSETP.NEU.AND P5, PT, R3, RZ, PT ;  /* 0x000000ff0300720b */ /* 0x000fe20003fad000 */
[----:B------:R-:W-:Y:S02]  /*0a40*/  @!P2 FADD R18, R18, R18 ;  /* 0x000000121212a221 */ /* 0x000fe40000000000 */
[C---:B------:R-:W-:Y:S01]  /*0a50*/  FFMA.FTZ R28, R27.reuse, R28, 0.49999994039535522461 ;  /* 0x3efffffe1b1c7423 */ /* 0x040fe2000001001c */
[----:B------:R-:W-:Y:S01]  /*0a60*/  FSEL R8, R8, 127, P6 ;  /* 0x42fe000008087808 */ /* 0x000fe20003000000 */
[----:B------:R-:W-:Y:S02]  /*0a70*/  @!P6 FADD R24, R24, R24 ;  /* 0x000000181818e221 */ /* 0x000fe40000000000 */
[----:B------:R-:W-:Y:S01]  /*0a80*/  FMUL R28, R27, R28 ;  /* 0x0000001c1b1c7220 */ /* 0x000fe20000400000 */
[----:B------:R-:W-:-:S02]  /*0a90*/  FSEL R18, R18, +INF , !P3 ;  /* 0x7f80000012127808 */ /* 0x000fc40005800000 */
[----:B------:R-:W-:Y:S01]  /*0aa0*/  FSETP.GT.AND P3, PT, R8, 128, PT ;  /* 0x430000000800780b */ /* 0x000fe20003f64000 */
[----:B------:R-:W-:Y:S01]  /*0ab0*/  FFMA.FTZ R27, R27, R28, R27 ;  /* 0x0000001c1b1b7223 */ /* 0x000fe2000001001b */
[----:B------:R-:W-:Y:S01]  /*0ac0*/  FSEL R15, R15, 127, P0 ;  /* 0x42fe00000f0f7808 */ /* 0x000fe20000000000 */
[----:B0-----:R-:W-:Y:S01]  /*0ad0*/  FADD R13, R12, -1 ;  /* 0xbf8000000c0d7421 */ /* 0x001fe20000000000 */
[----:B------:R-:W-:Y:S01]  /*0ae0*/  FSETP.GEU.AND P2, PT, R8, -25, PT ;  /* 0xc1c800000800780b */ /* 0x000fe20003f4e000 */
[----:B------:R-:W-:Y:S01]  /*0af0*/  FADD R8, R3, R3 ;  /* 0x0000000303087221 */ /* 0x000fe20000000000 */
[----:B------:R-:W-:Y:S01]  /*0b00*/  @P5 FSEL R8, R18, -1, P4 ;  /* 0xbf80000012085808 */ /* 0x000fe20002000000 */
[----:B------:R-:W-:Y:S01]  /*0b10*/  FFMA.FTZ R27, R12, R27, R13 ;  /* 0x0000001b0c1b7223 */ /* 0x000fe2000001000d */
[----:B------:R-:W-:Y:S02]  /*0b20*/  FSEL R24, R24, +INF , !P3 ;  /* 0x7f80000018187808 */ /* 0x000fe40005800000 */
[----:B------:R-:W-:-:S02]  /*0b30*/  FSETP.GEU.AND P3, PT, R15, -25, PT ;  /* 0xc1c800000f00780b */ /* 0x000fc40003f6e000 */
[----:B------:R-:W-:Y:S02]  /*0b40*/  FSETP.GT.AND P4, PT, R15, 128, PT ;  /* 0x430000000f00780b */ /* 0x000fe40003f84000 */
[----:B------:R-:W3:Y:S01]  /*0b50*/  LDG.E.128 R12, desc[UR4][R16.64+0x800] ;  /* 0x00080004100c7981 */ /* 0x000ee2000c1e1d00 */
[C---:B------:R-:W-:Y:S01]  /*0b60*/  FSETP.NEU.AND P6, PT, R9.reuse, RZ, PT ;  /* 0x000000ff0900720b */ /* 0x040fe20003fcd000 */
[----:B------:R-:W-:Y:S01]  /*0b70*/  FADD R18, R9, R9 ;  /* 0x0000000909127221 */ /* 0x000fe20000000000 */
[----:B------:R-:W-:Y:S01]  /*0b80*/  @!P0 FADD R25, R25, R25 ;  /* 0x0000001919198221 */ /* 0x000fe20000000000 */
[----:B------:R-:W-:Y:S02]  /*0b90*/  FSETP.NEU.AND P0, PT, R11, RZ, PT ;  /* 0x000000ff0b00720b */ /* 0x000fe40003f0d000 */
[----:B------:R-:W-:Y:S01]  /*0ba0*/  FSEL R26, R26, 127, P1 ;  /* 0x42fe00001a1a7808 */ /* 0x000fe20000800000 */
[----:B------:R-:W-:-:S07]  /*0bb0*/  @!P1 FADD R27, R27, R27 ;  /* 0x0000001b1b1b9221 */ /* 0x000fce0000000000 */
[----:B------:R-:W-:Y:S02]  /*0bc0*/  @P6 FSEL R18, R24, -1, P2 ;  /* 0xbf80000018126808 */ /* 0x000fe40001000000 */
[----:B------:R-:W-:Y:S02]  /*0bd0*/  FSETP.NEU.AND P6, PT, R10, RZ, PT ;  /* 0x000000ff0a00720b */ /* 0x000fe40003fcd000 */
[----:B------:R-:W-:Y:S02]  /*0be0*/  FSETP.GT.AND P5, PT, R26, 128, PT ;  /* 0x430000001a00780b */ /* 0x000fe40003fa4000 */
[----:B------:R-:W-:Y:S01]  /*0bf0*/  FSEL R24, R25, +INF , !P4 ;  /* 0x7f80000019187808 */ /* 0x000fe20006000000 */
[----:B------:R-:W-:Y:S01]  /*0c00*/  FADD R25, R10, R10 ;  /* 0x0000000a0a197221 */ /* 0x000fe20000000000 */
[----:B------:R-:W-:Y:S02]  /*0c10*/  FSETP.GEU.AND P2, PT, R26, -25, PT ;  /* 0xc1c800001a00780b */ /* 0x000fe40003f4e000 */
[----:B------:R-:W-:-:S05]  /*0c20*/  FSEL R27, R27, +INF , !P5 ;  /* 0x7f8000001b1b7808 */ /* 0x000fca0006800000 */
[----:B------:R-:W-:Y:S01]  /*0c30*/  @P6 FSEL R25, R24, -1, P3 ;  /* 0xbf80000018196808 */ /* 0x000fe20001800000 */
[----:B------:R-:W-:Y:S01]  /*0c40*/  FADD R24, R11, R11 ;  /* 0x0000000b0b187221 */ /* 0x000fe20000000000 */
[----:B------:R-:W-:Y:S02]  /*0c50*/  @P0 FSEL R24, R27, -1, P2 ;  /* 0xbf8000001b180808 */ /* 0x000fe40001000000 */
[----:B------:R-:W-:-:S04]  /*0c60*/  FSETP.GT.AND P0, PT, R11, RZ, PT ;  /* 0x000000ff0b00720b */ /* 0x000fc80003f04000 */
[----:B------:R-:W-:Y:S01]  /*0c70*/  FSEL R11, R11, R24, P0 ;  /* 0x000000180b0b7208 */ /* 0x000fe20000000000 */
[--C-:B---3--:R-:W-:Y:S01]  /*0c80*/  FADD R12, R12, R23.reuse ;  /* 0x000000170c0c7221 */ /* 0x108fe20000000000 */
[----:B------:R-:W-:-:S03]  /*0c90*/  FADD R14, R14, R23 ;  /* 0x000000170e0e7221 */ /* 0x000fc60000000000 */
[----:B------:R-:W-:Y:S01]  /*0ca0*/  FADD R24, -R20, R12 ;  /* 0x0000000c14187221 */ /* 0x000fe20000000100 */
[--C-:B------:R-:W-:Y:S01]  /*0cb0*/  FADD R13, R13, R23.reuse ;  /* 0x000000170d0d7221 */ /* 0x100fe20000000000 */
[----:B------:R-:W-:Y:S02]  /*0cc0*/  FADD R15, R15, R23 ;  /* 0x000000170f0f7221 */ /* 0x000fe40000000000 */
[----:B------:R-:W-:Y:S01]  /*0cd0*/  FMUL R23, R24, R19 ;  /* 0x0000001318177220 */ /* 0x000fe20000400000 */
[C---:B------:R-:W-:Y:S01]  /*0ce0*/  FADD R26, -R20.reuse, R14 ;  /* 0x0000000e141a7221 */ /* 0x040fe20000000100 */
[C---:B------:R-:W-:Y:S01]  /*0cf0*/  FADD R28, -R20.reuse, R13 ;  /* 0x0000000d141c7221 */ /* 0x040fe20000000100 */
[----:B------:R-:W-:Y:S01]  /*0d00*/  FADD R24, -R20, R15 ;  /* 0x0000000f14187221 */ /* 0x000fe20000000100 */
[----:B--2---:R-:W-:-:S03]  /*0d10*/  FFMA R20, R21, R23, R22 ;  /* 0x0000001715147223 */ /* 0x004fc60000000016 */
[-C--:B------:R-:W-:Y:S01]  /*0d20*/  FMUL R29, R24, R19.reuse ;  /* 0x00000013181d7220 */ /* 0x080fe20000400000 */
[----:B------:R-:W-:Y:S01]  /*0d30*/  FMUL R24, R20, 1.4426950216293334961 ;  /* 0x3fb8aa3b14187820 */ /* 0x000fe20000400000 */
[-C--:B------:R-:W-:Y:S01]  /*0d40*/  FMUL R23, R26, R19.reuse ;  /* 0x000000131a177220 */ /* 0x080fe20000400000 */
[----:B------:R-:W-:-:S04]  /*0d50*/  FMUL R27, R28, R19 ;  /* 0x000000131c1b7220 */ /* 0x000fc80000400000 */
[----:B------:R-:W0:Y:S01]  /*0d60*/  FRND R24, R24 ;  /* 0x0000001800187307 */ /* 0x000e220000201000 */
[C-C-:B------:R-:W-:Y:S01]  /*0d70*/  FFMA R19, R21.reuse, R23, R22.reuse ;  /* 0x0000001715137223 */ /* 0x140fe20000000016 */
[C-C-:B------:R-:W-:Y:S01]  /*0d80*/  FFMA R23, R21.reuse, R29, R22.reuse ;  /* 0x0000001d15177223 */ /* 0x140fe20000000016 */
[----:B------:R-:W-:Y:S01]  /*0d90*/  FFMA R21, R21, R27, R22 ;  /* 0x0000001b15157223 */ /* 0x000fe20000000016 */
[----:B------:R-:W-:-:S05]  /*0da0*/  FADD.FTZ R22, |R20|, -RZ ;  /* 0x800000ff14167221 */ /* 0x000fca0000010200 */
[----:B------:R-:W-:-:S04]  /*0db0*/  FSETP.GEU.AND P0, PT, R22, 0.40999999642372131348, PT ;  /* 0x3ed1eb851600780b */ /* 0x000fc80003f0e000 */
[----:B0-----:R-:W-:Y:S02]  /*0dc0*/  FSEL R27, R24, RZ, P0 ;  /* 0x000000ff181b7208 */ /* 0x001fe40000000000 */
[----:B------:R-:W-:-:S03]  /*0dd0*/  FSETP.GT.AND P0, PT, R10, RZ, PT ;  /* 0x000000ff0a00720b */ /* 0x000fc60003f04000 */
[C---:B------:R-:W-:Y:S01]  /*0de0*/  FFMA.FTZ R22, -R27.reuse, 0.693145751953125, R20 ;  /* 0x3f3172001b167823 */ /* 0x040fe20000010114 */
[----:B------:R-:W-:Y:S02]  /*0df0*/  FSEL R10, R10, R25, P0 ;  /* 0x000000190a0a7208 */ /* 0x000fe40000000000 */
[C---:B------:R-:W-:Y:S01]  /*0e00*/  FSETP.NEU.AND P0, PT, R27.reuse, 128, PT ;  /* 0x430000001b00780b */ /* 0x040fe20003f0d000 */
[----:B------:R-:W-:-:S03]  /*0e10*/  FFMA.FTZ R25, -R27, 1.428606765330187045e-06, R22 ;  /* 0x35bfbe8e1b197823 */ /* 0x000fc60000010116 */
[----:B------:R-:W-:Y:S01]  /*0e20*/  FSEL R22, R27, 127, P0 ;  /* 0x42fe00001b167808 */ /* 0x000fe20000000000 */
[----:B------:R-:W-:-:S04]  /*0e30*/  FFMA.FTZ R24, R25, R0, 0.0083824126049876213074 ;  /* 0x3c09566319187423 */ /* 0x000fc80000010000 */
[C---:B------:R-:W-:Y:S01]  /*0e40*/  FFMA.FTZ R24, R25.reuse, R24, 0.041667830199003219604 ;  /* 0x3d2aabe319187423 */ /* 0x040fe20000010018 */
[----:B------:R-:W0:Y:S03]  /*0e50*/  MUFU.EX2 R22, R22 ;  /* 0x0000001600167308 */ /* 0x000e260000000800 */
[----:B------:R-:W-:-:S04]  /*0e60*/  FFMA.FTZ R24, R25, R24, 0.16666397452354431152 ;  /* 0x3e2aa9f619187423 */ /* 0x000fc80000010018 */
[----:B------:R-:W-:-:S04]  /*0e70*/  FFMA.FTZ R24, R25, R24, 0.49999994039535522461 ;  /* 0x3efffffe19187423 */ /* 0x000fc80000010018 */
[----:B------:R-:W-:-:S04]  /*0e80*/  FMUL R24, R25, R24 ;  /* 0x0000001819187220 */ /* 0x000fc80000400000 */
[----:B------:R-:W-:Y:S01]  /*0e90*/  FFMA.FTZ R25, R25, R24, R25 ;  /* 0x0000001819197223 */ /* 0x000fe20000010019 */
[----:B0-----:R-:W-:-:S04]  /*0ea0*/  FADD R29, R22, -1 ;  /* 0xbf800000161d7421 */ /* 0x001fc80000000000 */
[----:B------:R-:W-:Y:S01]  /*0eb0*/  FFMA.FTZ R24, R22, R25, R29 ;  /* 0x0000001916187223 */ /* 0x000fe2000001001d */
[----:B------:R-:W-:-:S06]  /*0ec0*/  FMUL R25, R19, 1.4426950216293334961 ;  /* 0x3fb8aa3b13197820 */ /* 0x000fcc0000400000 */
[----:B------:R-:W0:Y:S01]  /*0ed0*/  FRND R25, R25 ;  /* 0x0000001900197307 */ /* 0x000e220000201000 */
[----:B------:R-:W-:Y:S01]  /*0ee0*/  FADD.FTZ R26, |R19|, -RZ ;  /* 0x800000ff131a7221 */ /* 0x000fe20000010200 */
[----:B------:R-:W-:-:S04]  /*0ef0*/  FSETP.NEU.AND P2, PT, R20, RZ, PT ;  /* 0x000000ff1400720b */ /* 0x000fc80003f4d000 */
[----:B------:R-:W-:Y:S02]  /*0f00*/  FSETP.GEU.AND P1, PT, R26, 0.40999999642372131348, PT ;  /* 0x3ed1eb851a00780b */ /* 0x000fe40003f2e000 */
[----:B------:R-:W-:Y:S01]  /*0f10*/  FSEL R27, R27, 127, P0 ;  /* 0x42fe00001b1b7808 */ /* 0x000fe20000000000 */
[----:B------:R-:W-:Y:S01]  /*0f20*/  @!P0 FADD R24, R24, R24 ;  /* 0x0000001818188221 */ /* 0x000fe20000000000 */
[----:B0-----:R-:W-:Y:S02]  /*0f30*/  FSEL R22, R25, RZ, P1 ;  /* 0x000000ff19167208 */ /* 0x001fe40000800000 */
[C---:B------:R-:W-:Y:S02]  /*0f40*/  FSETP.GT.AND P0, PT, R27.reuse, 128, PT ;  /* 0x430000001b00780b */ /* 0x040fe40003f04000 */
[----:B------:R-:W-:Y:S01]  /*0f50*/  FSETP.GEU.AND P1, PT, R27, -25, PT ;  /* 0xc1c800001b00780b */ /* 0x000fe20003f2e000 */
[----:B------:R-:W-:Y:S01]  /*0f60*/  FFMA.FTZ R27, -R22, 0.693145751953125, R19 ;  /* 0x3f317200161b7823 */ /* 0x000fe20000010113 */
[----:B------:R-:W-:Y:S01]  /*0f70*/  FSEL R24, R24, +INF , !P0 ;  /* 0x7f80000018187808 */ /* 0x000fe20004000000 */
[----:B------:R-:W-:-:S02]  /*0f80*/  FADD R25, R20, R20 ;  /* 0x0000001414197221 */ /* 0x000fc40000000000 */
[----:B------:R-:W-:Y:S01]  /*0f90*/  FFMA.FTZ R27, -R22, 1.428606765330187045e-06, R27 ;  /* 0x35bfbe8e161b7823 */ /* 0x000fe2000001011b */
[----:B------:R-:W-:-:S03]  /*0fa0*/  @P2 FSEL R25, R24, -1, P1 ;  /* 0xbf80000018192808 */ /* 0x000fc60000800000 */
[----:B------:R-:W-:-:S04]  /*0fb0*/  FFMA.FTZ R24, R27, R0, 0.0083824126049876213074 ;  /* 0x3c0956631b187423 */ /* 0x000fc80000010000 */
[----:B------:R-:W-:-:S04]  /*0fc0*/  FFMA.FTZ R24, R27, R24, 0.041667830199003219604 ;  /* 0x3d2aabe31b187423 */ /* 0x000fc80000010018 */
[----:B------:R-:W-:Y:S01]  /*0fd0*/  FFMA.FTZ R24, R27, R24, 0.16666397452354431152 ;  /* 0x3e2aa9f61b187423 */ /* 0x000fe20000010018 */
[----:B------:R-:W-:-:S03]  /*0fe0*/  FSETP.NEU.AND P1, PT, R22, 128, PT ;  /* 0x430000001600780b */ /* 0x000fc60003f2d000 */
[----:B------:R-:W-:Y:S01]  /*0ff0*/  FFMA.FTZ R24, R27, R24, 0.49999994039535522461 ;  /* 0x3efffffe1b187423 */ /* 0x000fe20000010018 */
[----:B------:R-:W-:-:S03]  /*1000*/  FSEL R22, R22, 127, P1 ;  /* 0x42fe000016167808 */ /* 0x000fc60000800000 */
[----:B------:R-:W-:-:S04]  /*1010*/  FMUL R24, R27, R24 ;  /* 0x000000181b187220 */ /* 0x000fc80000400000 */
[----:B------:R-:W-:Y:S02]  /*1020*/  FFMA.FTZ R27, R27, R24, R27 ;  /* 0x000000181b1b7223 */ /* 0x000fe4000001001b */
[----:B------:R-:W0:Y:S01]  /*1030*/  MUFU.EX2 R24, R22 ;  /* 0x0000001600187308 */ /* 0x000e220000000800 */
[----:B------:R-:W-:-:S04]  /*1040*/  FSETP.GT.AND P0, PT, R9, RZ, PT ;  /* 0x000000ff0900720b */ /* 0x000fc80003f04000 */
[----:B------:R-:W-:Y:S01]  /*1050*/  FSEL R9, R9, R18, P0 ;  /* 0x0000001209097208 */ /* 0x000fe20000000000 */
[----:B0-----:R-:W-:-:S04]  /*1060*/  FADD R29, R24, -1 ;  /* 0xbf800000181d7421 */ /* 0x001fc80000000000 */
[----:B------:R-:W-:Y:S01]  /*1070*/  FFMA.FTZ R27, R24, R27, R29 ;  /* 0x0000001b181b7223 */ /* 0x000fe2000001001d */
[----:B------:R-:W-:-:S04]  /*1080*/  FMUL R24, R21, 1.4426950216293334961 ;  /* 0x3fb8aa3b15187820 */ /* 0x000fc80000400000 */
[----:B------:R-:W0:Y:S01]  /*1090*/  FRND R18, R24 ;  /* 0x0000001800127307 */ /* 0x000e220000201000 */
[----:B------:R-:W-:-:S05]  /*10a0*/  FADD.FTZ R26, |R21|, -RZ ;  /* 0x800000ff151a7221 */ /* 0x000fca0000010200 */
[----:B------:R-:W-:Y:S01]  /*10b0*/  FSETP.GEU.AND P0, PT, R26, 0.40999999642372131348, PT ;  /* 0x3ed1eb851a00780b */ /* 0x000fe20003f0e000 */
[----:B------:R-:W-:-:S03]  /*10c0*/  @!P1 FADD R27, R27, R27 ;  /* 0x0000001b1b1b9221 */ /* 0x000fc60000000000 */
[----:B0-----:R-:W-:Y:S02]  /*10d0*/  FSEL R18, R18, RZ, P0 ;  /* 0x000000ff12127208 */ /* 0x001fe40000000000 */
[----:B------:R-:W-:-:S03]  /*10e0*/  FSETP.GT.AND P0, PT, R22, 128, PT ;  /* 0x430000001600780b */ /* 0x000fc60003f04000 */
[----:B------:R-:W-:Y:S01]  /*10f0*/  FFMA.FTZ R29, -R18, 0.693145751953125, R21 ;  /* 0x3f317200121d7823 */ /* 0x000fe20000010115 */
[----:B------:R-:W-:-:S03]  /*1100*/  FSEL R26, R27, +INF , !P0 ;  /* 0x7f8000001b1a7808 */ /* 0x000fc60004000000 */
[----:B------:R-:W-:-:S04]  /*1110*/  FFMA.FTZ R27, -R18, 1.428606765330187045e-06, R29 ;  /* 0x35bfbe8e121b7823 */ /* 0x000fc8000001011d */
[----:B------:R-:W-:-:S04]  /*1120*/  FFMA.FTZ R24, R27, R0, 0.0083824126049876213074 ;  /* 0x3c0956631b187423 */ /* 0x000fc80000010000 */
[----:B------:R-:W-:-:S04]  /*1130*/  FFMA.FTZ R24, R27, R24, 0.041667830199003219604 ;  /* 0x3d2aabe31b187423 */ /* 0x000fc80000010018 */
[----:B------:R-:W-:Y:S01]  /*1140*/  FFMA.FTZ R24, R27, R24, 0.16666397452354431152 ;  /* 0x3e2aa9f61b187423 */ /* 0x000fe20000010018 */
[----:B------:R-:W-:-:S03]  /*1150*/  FSETP.NEU.AND P0, PT, R18, 128, PT ;  /* 0x430000001200780b */ /* 0x000fc60003f0d000 */
[----:B------:R-:W-:Y:S01]  /*1160*/  FFMA.FTZ R24, R27, R24, 0.49999994039535522461 ;  /* 0x3efffffe1b187423 */ /* 0x000fe20000010018 */
[----:B------:R-:W-:-:S03]  /*1170*/  FSETP.NEU.AND P2, PT, R19, RZ, PT ;  /* 0x000000ff1300720b */ /* 0x000fc60003f4d000 */
[----:B------:R-:W-:Y:S01]  /*1180*/  FMUL R24, R27, R24 ;  /* 0x000000181b187220 */ /* 0x000fe20000400000 */
[----:B------:R-:W-:-:S03]  /*1190*/  FSEL R18, R18, 127, P0 ;  /* 0x42fe000012127808 */ /* 0x000fc60000000000 */
[----:B------:R-:W-:Y:S02]  /*11a0*/  FFMA.FTZ R27, R27, R24, R27 ;  /* 0x000000181b1b7223 */ /* 0x000fe4000001001b */
[----:B------:R-:W0:Y:S01]  /*11b0*/  MUFU.EX2 R24, R18 ;  /* 0x0000001200187308 */ /* 0x000e220000000800 */
[----:B------:R-:W-:Y:S01]  /*11c0*/  FSETP.GEU.AND P1, PT, R22, -25, PT ;  /* 0xc1c800001600780b */ /* 0x000fe20003f2e000 */
[----:B------:R-:W-:-:S03]  /*11d0*/  FADD R22, R19, R19 ;  /* 0x0000001313167221 */ /* 0x000fc60000000000 */
[----:B------:R-:W-:Y:S01]  /*11e0*/  @P2 FSEL R22, R26, -1, P1 ;  /* 0xbf8000001a162808 */ /* 0x000fe20000800000 */
[----:B------:R-:W-:Y:S01]  /*11f0*/  FMUL R26, R23, 1.4426950216293334961 ;  /* 0x3fb8aa3b171a7820 */ /* 0x000fe20000400000 */
[----:B------:R-:W-:-:S04]  /*1200*/  FSETP.GT.AND P1, PT, R3, RZ, PT ;  /* 0x000000ff0300720b */ /* 0x000fc80003f24000 */
[----:B------:R-:W-:Y:S01]  /*1210*/  FSEL R8, R3, R8, P1 ;  /* 0x0000000803087208 */ /* 0x000fe20000800000 */
[----:B------:R-:W1:Y:S01]  /*1220*/  FRND R26, R26 ;  /* 0x0000001a001a7307 */ /* 0x000e620000201000 */
[----:B0-----:R-:W-:-:S04]  /*1230*/  FADD R3, R24, -1 ;  /* 0xbf80000018037421 */ /* 0x001fc80000000000 */
[----:B------:R-:W-:Y:S01]  /*1240*/  FFMA.FTZ R3, R24, R27, R3 ;  /* 0x0000001b18037223 */ /* 0x000fe20000010003 */
[C---:B------:R-:W-:Y:S01]  /*1250*/  FADD.FTZ R24, |R23|.reuse, -RZ ;  /* 0x800000ff17187221 */ /* 0x040fe20000010200 */
[C---:B------:R-:W-:Y:S02]  /*1260*/  FSETP.GEU.AND P4, PT, R18.reuse, -25, PT ;  /* 0xc1c800001200780b */ /* 0x040fe40003f8e000 */
[----:B------:R-:W-:Y:S02]  /*1270*/  FSETP.GT.AND P1, PT, R18, 128, PT ;  /* 0x430000001200780b */ /* 0x000fe40003f24000 */
[----:B------:R-:W-:Y:S01]  /*1280*/  FSETP.GEU.AND P2, PT, R24, 0.40999999642372131348, PT ;  /* 0x3ed1eb851800780b */ /* 0x000fe20003f4e000 */
[----:B------:R-:W-:-:S03]  /*1290*/  FMUL R18, R23, 1.4426950216293334961 ;  /* 0x3fb8aa3b17127820 */ /* 0x000fc60000400000 */
[----:B-1----:R-:W-:-:S03]  /*12a0*/  FSEL R24, R26, RZ, P2 ;  /* 0x000000ff1a187208 */ /* 0x002fc60001000000 */
[----:B------:R-:W0:Y:S02]  /*12b0*/  FRND R18, R18 ;  /* 0x0000001200127307 */ /* 0x000e240000201000 */
[----:B------:R-:W-:-:S04]  /*12c0*/  FFMA.FTZ R27, -R24, 0.693145751953125, R23 ;  /* 0x3f317200181b7823 */ /* 0x000fc80000010117 */
[----:B------:R-:W-:Y:S01]  /*12d0*/  FFMA.FTZ R27, -R24, 1.428606765330187045e-06, R27 ;  /* 0x35bfbe8e181b7823 */ /* 0x000fe2000001011b */
[----:B------:R-:W-:-:S05]  /*12e0*/  FADD.FTZ R24, |R23|, -RZ ;  /* 0x800000ff17187221 */ /* 0x000fca0000010200 */
[----:B------:R-:W-:Y:S01]  /*12f0*/  FSETP.GEU.AND P2, PT, R24, 0.40999999642372131348, PT ;  /* 0x3ed1eb851800780b */ /* 0x000fe20003f4e000 */
[----:B------:R-:W-:-:S03]  /*1300*/  FFMA.FTZ R24, R27, R0, 0.0083824126049876213074 ;  /* 0x3c0956631b187423 */ /* 0x000fc60000010000 */
[----:B0-----:R-:W-:Y:S01]  /*1310*/  FSEL R0, R18, RZ, P2 ;  /* 0x000000ff12007208 */ /* 0x001fe20001000000 */
[----:B------:R-:W-:-:S03]  /*1320*/  FFMA.FTZ R24, R27, R24, 0.041667830199003219604 ;  /* 0x3d2aabe31b187423 */ /* 0x000fc60000010018 */
[----:B------:R-:W-:Y:S01]  /*1330*/  FSETP.NEU.AND P2, PT, R0, 128, PT ;  /* 0x430000000000780b */ /* 0x000fe20003f4d000 */
[----:B------:R-:W-:-:S03]  /*1340*/  FFMA.FTZ R24, R27, R24, 0.16666397452354431152 ;  /* 0x3e2aa9f61b187423 */ /* 0x000fc60000010018 */
[----:B------:R-:W-:Y:S01]  /*1350*/  FSEL R0, R0, 127, P2 ;  /* 0x42fe000000007808 */ /* 0x000fe20001000000 */
[----:B------:R-:W-:Y:S01]  /*1360*/  FFMA.FTZ R18, R27, R24, 0.49999994039535522461 ;  /* 0x3efffffe1b127423 */ /* 0x000fe20000010018 */
[----:B------:R-:W-:Y:S02]  /*1370*/  FSETP.NEU.AND P3, PT, R21, RZ, PT ;  /* 0x000000ff1500720b */ /* 0x000fe40003f6d000 */
[----:B------:R-:W0:Y:S01]  /*1380*/  MUFU.EX2 R24, R0 ;  /* 0x0000000000187308 */ /* 0x000e220000000800 */
[----:B------:R-:W-:Y:S01]  /*1390*/  @!P0 FADD R3, R3, R3 ;  /* 0x0000000303038221 */ /* 0x000fe20000000000 */
[----:B------:R-:W-:-:S04]  /*13a0*/  FMUL R18, R27, R18 ;  /* 0x000000121b127220 */ /* 0x000fc80000400000 */
[----:B------:R-:W-:Y:S01]  /*13b0*/  FSEL R3, R3, +INF , !P1 ;  /* 0x7f80000003037808 */ /* 0x000fe20004800000 */
[----:B------:R-:W-:Y:S01]  /*13c0*/  FFMA.FTZ R27, R27, R18, R27 ;  /* 0x000000121b1b7223 */ /* 0x000fe2000001001b */
[----:B------:R-:W-:-:S03]  /*13d0*/  FADD R18, R21, R21 ;  /* 0x0000001515127221 */ /* 0x000fc60000000000 */
[----:B------:R-:W-:Y:S01]  /*13e0*/  @P3 FSEL R18, R3, -1, P4 ;  /* 0xbf80000003123808 */ /* 0x000fe20002000000 */
[----:B0-----:R-:W-:-:S04]  /*13f0*/  FADD R3, R24, -1 ;  /* 0xbf80000018037421 */ /* 0x001fc80000000000 */
[----:B------:R-:W-:Y:S02]  /*1400*/  FFMA.FTZ R3, R24, R27, R3 ;  /* 0x0000001b18037223 */ /* 0x000fe40000010003 */
[----:B------:R-:W0:Y:S01]  /*1410*/  LDC.64 R26, c[0x0][0x218] ;  /* 0x00008600ff1a7b82 */ /* 0x000e220000000a00 */
[----:B------:R-:W-:Y:S01]  /*1420*/  FSETP.NEU.AND P4, PT, R23, RZ, PT ;  /* 0x000000ff1700720b */ /* 0x000fe20003f8d000 */
[----:B------:R-:W-:Y:S01]  /*1430*/  @!P2 FADD R3, R3, R3 ;  /* 0x000000030303a221 */ /* 0x000fe20000000000 */
[C---:B------:R-:W-:Y:S02]  /*1440*/  FSETP.GT.AND P0, PT, R0.reuse, 128, PT ;  /* 0x430000000000780b */ /* 0x040fe40003f04000 */
[----:B------:R-:W-:Y:S02]  /*1450*/  FSETP.GEU.AND P1, PT, R0, -25, PT ;  /* 0xc1c800000000780b */ /* 0x000fe40003f2e000 */
[----:B------:R-:W-:Y:S02]  /*1460*/  FSEL R0, R3, +INF , !P0 ;  /* 0x7f80000003007808 */ /* 0x000fe40004000000 */
[----:B------:R-:W-:-:S02]  /*1470*/  FSETP.GT.AND P2, PT, R21, RZ, PT ;  /* 0x000000ff1500720b */ /* 0x000fc40003f44000 */
[----:B------:R-:W-:Y:S02]  /*1480*/  FSEL R0, R0, -1, P1 ;  /* 0xbf80000000007808 */ /* 0x000fe40000800000 */
[----:B------:R-:W-:Y:S01]  /*1490*/  FSETP.GT.AND P1, PT, R19, RZ, PT ;  /* 0x000000ff1300720b */ /* 0x000fe20003f24000 */
[C---:B------:R-:W-:Y:S01]  /*14a0*/  @!P4 FADD R0, R23.reuse, R23 ;  /* 0x000000171700c221 */ /* 0x040fe20000000000 */
[----:B------:R-:W-:Y:S02]  /*14b0*/  FSETP.GT.AND P3, PT, R20, RZ, PT ;  /* 0x000000ff1400720b */ /* 0x000fe40003f64000 */
[----:B------:R-:W-:Y:S02]  /*14c0*/  FSETP.GT.AND P0, PT, R23, RZ, PT ;  /* 0x000000ff1700720b */ /* 0x000fe40003f04000 */
[----:B------:R-:W-:Y:S02]  /*14d0*/  FSEL R22, R19, R22, P1 ;  /* 0x0000001613167208 */ /* 0x000fe40000800000 */
[----:B------:R-:W-:-:S02]  /*14e0*/  FSEL R21, R21, R18, P2 ;  /* 0x0000001215157208 */ /* 0x000fc40001000000 */
[----:B------:R-:W-:Y:S01]  /*14f0*/  FSEL R20, R20, R25, P3 ;  /* 0x0000001914147208 */ /* 0x000fe20001800000 */
[----:B0-----:R-:W-:Y:S01]  /*1500*/  IMAD.WIDE R2, R2, 0x4, R26 ;  /* 0x0000000402027825 */ /* 0x001fe200078e021a */
[----:B------:R-:W-:Y:S01]  /*1510*/  FSEL R23, R23, R0, P0 ;  /* 0x0000000017177208 */ /* 0x000fe20000000000 */
[----:B------:R-:W-:Y:S04]  /*1520*/  STG.E.128 desc[UR4][R16.64], R4 ;  /* 0x0000000410007986 */ /* 0x000fe8000c101d04 */
[----:B------:R-:W-:Y:S04]  /*1530*/  STG.E.128 desc[UR4][R16.64+0x800], R12 ;  /* 0x0008000c10007986 */ /* 0x000fe8000c101d04 */
[----:B------:R-:W-:Y:S04]  /*1540*/  STG.E.128 desc[UR4][R2.64], R8 ;  /* 0x0000000802007986 */ /* 0x000fe8000c101d04 */
[----:B------:R-:W-:Y:S01]  /*1550*/  STG.E.128 desc[UR4][R2.64+0x800], R20 ;  /* 0x0008001402007986 */ /* 0x000fe2000c101d04 */
[----:B------:R-:W-:Y:S05]  /*1560*/  EXIT ;  /* 0x000000000000794d */ /* 0x000fea0003800000 */
.L_x_0:
[----:B------:R-:W-:-:S00]  /*1570*/  BRA `(.L_x_0) ;  /* 0xfffffffc00fc7947 */ /* 0x000fc0000383ffff */
[----:B------:R-:W-:-:S00]  /*1580*/  NOP ;  /* 0x0000000000007918 */ /* 0x000fc00000000000 */
[----:B------:R-:W-:-:S00]  /*1590*/  NOP ;  /* 0x0000000000007918 */ /* 0x000fc00000000000 */
[----:B------:R-:W-:-:S00]  /*15a0*/  NOP ;  /* 0x0000000000007918 */ /* 0x000fc00000000000 */
[----:B------:R-:W-:-:S00]  /*15b0*/  NOP ;  /* 0x0000000000007918 */ /* 0x000fc00000000000 */
[----:B------:R-:W-:-:S00]  /*15c0*/  NOP ;  /* 0x0000000000007918 */ /* 0x000fc00000000000 */
[----:B------:R-:W-:-:S00]  /*15d0*/  NOP ;  /* 0x0000000000007918 */ /* 0x000fc00000000000 */
[----:B------:R-:W-:-:S00]  /*15e0*/  NOP ;  /* 0x0000000000007918 */ /* 0x000fc00000000000 */
[----:B------:R-:W-:-:S00]  /*15f0*/  NOP ;  /* 0x0000000000007918 */ /* 0x000fc00000000000 */
.L_x_1:


//--------------------- .nv.global.init           --------------------------
	.section	.nv.global.init,"aw",@progbits
.nv.global.init:
	.type		_$_str,@object
	.size		_$_str,(_$_str_$_2 - _$_str)
_$_str:
        /*0000*/ 	.byte	0x5f, 0x5f, 0x43, 0x55, 0x44, 0x41, 0x5f, 0x46, 0x54, 0x5a, 0x00
	.type		_$_str_$_2,@object
	.size		_$_str_$_2,(.L_1 - _$_str_$_2)
_$_str_$_2:
        /*000b*/ 	.byte	0x5f, 0x5f, 0x43, 0x55, 0x44, 0x41, 0x5f, 0x50, 0x52, 0x45, 0x43, 0x5f, 0x53, 0x51, 0x52, 0x54
        /*001b*/ 	.byte	0x00
.L_1:


//--------------------- .nv.constant0.triton_poi_fused__native_batch_norm_legit_no_training_convolution_elu_23 --------------------------
	.section	.nv.constant0.triton_poi_fused__native_batch_norm_legit_no_training_convolution_elu_23,"a",@progbits
	.sectionflags	@""
	.align	4
.nv.constant0.triton_poi_fused__native_batch_norm_legit_no_training_convolution_elu_23:
	.zero		588
